//
// Generated by NVIDIA NVVM Compiler
//
// Compiler Build ID: CL-36424714
// Cuda compilation tools, release 13.0, V13.0.88
// Based on NVVM 20.0.0
//

.version 9.0
.target sm_100
.address_size 64

	// .globl	_Z12helloFromGPUv
.extern .func  (.param .b32 func_retval0) vprintf
(
	.param .b64 vprintf_param_0,
	.param .b64 vprintf_param_1
)
;
.global .align 1 .b8 $str[35] = {72, 101, 108, 108, 111, 44, 32, 87, 111, 114, 108, 100, 32, 102, 114, 111, 109, 32, 71, 80, 85, 33, 32, 116, 104, 114, 101, 97, 100, 58, 32, 37, 100, 10};

.visible .entry _Z12helloFromGPUv()
{
	.local .align 8 .b8 	__local_depot0[8];
	.reg .b64 	%SP;
	.reg .b64 	%SPL;
	.reg .b32 	%r<4>;
	.reg .b64 	%rd<5>;

	mov.u64 	%SPL, __local_depot0;
	cvta.local.u64 	%SP, %SPL;
	add.u64 	%rd1, %SP, 0;
	add.u64 	%rd2, %SPL, 0;
	mov.u32 	%r1, %tid.x;
	st.local.u32 	[%rd2], %r1;
	mov.u64 	%rd3, $str;
	cvta.global.u64 	%rd4, %rd3;
	{ // callseq 0, 0
	.param .b64 param0;
	st.param.b64 	[param0], %rd4;
	.param .b64 param1;
	st.param.b64 	[param1], %rd1;
	.param .b32 retval0;
	call.uni (retval0), 
	vprintf, 
	(
	param0, 
	param1
	);
	ld.param.b32 	%r2, [retval0];
	} // callseq 0
	ret;

}
	// .globl	_Z23helloFromGPUOnlyThread5v
.visible .entry _Z23helloFromGPUOnlyThread5v()
{
	.local .align 8 .b8 	__local_depot1[8];
	.reg .b64 	%SP;
	.reg .b64 	%SPL;
	.reg .pred 	%p<2>;
	.reg .b32 	%r<5>;
	.reg .b64 	%rd<5>;

	mov.u64 	%SPL, __local_depot1;
	cvta.local.u64 	%SP, %SPL;
	mov.u32 	%r1, %tid.x;
	setp.ne.s32 	%p1, %r1, 5;
	@%p1 bra 	$L__BB1_2;
	add.u64 	%rd1, %SP, 0;
	add.u64 	%rd2, %SPL, 0;
	mov.b32 	%r2, 5;
	st.local.u32 	[%rd2], %r2;
	mov.u64 	%rd3, $str;
	cvta.global.u64 	%rd4, %rd3;
	{ // callseq 1, 0
	.param .b64 param0;
	st.param.b64 	[param0], %rd4;
	.param .b64 param1;
	st.param.b64 	[param1], %rd1;
	.param .b32 retval0;
	call.uni (retval0), 
	vprintf, 
	(
	param0, 
	param1
	);
	ld.param.b32 	%r3, [retval0];
	} // callseq 1
$L__BB1_2:
	ret;

}


// ===== COMPILED SASS (sm_100) =====

	.target	sm_100

	.elftype	@"ET_EXEC"


//--------------------- .note.nv.tkinfo           --------------------------
	.section	.note.nv.tkinfo,"",@"SHT_NOTE"
	.sectionflags	@"SHF_NOTE_NV_TKINFO"
	.tkinfo
        /*0018*/ 	.word	0x00000002
        /*0030*/ 	.string	""
        /*0030*/ 	.string	"ptxas"
        /*0030*/ 	.string	"Cuda compilation tools, release 13.0, V13.0.88"
        /*0030*/ 	.string	"Build cuda_13.0.r13.0/compiler.36424714_0"
        /*0030*/ 	.string	"-arch sm_100 -m 64 "



//--------------------- .note.nv.cuinfo           --------------------------
	.section	.note.nv.cuinfo,"",@"SHT_NOTE"
	.sectionflags	@"SHF_NOTE_NV_CUINFO"
        /*0018*/ 	.short	0x0002
        /*001a*/ 	.short	0x0064
        /*001c*/ 	.short	0x0082
	.zero		2


//--------------------- .nv.info                  --------------------------
	.section	.nv.info,"",@"SHT_CUDA_INFO"
	.align	4


	//----- nvinfo : EIATTR_REGCOUNT
	.align		4
        /*0000*/ 	.byte	0x04, 0x2f
        /*0002*/ 	.short	(.L_2 - .L_1)
	.align		4
.L_1:
        /*0004*/ 	.word	index@(_Z12helloFromGPUv)
        /*0008*/ 	.word	0x00000018


	//----- nvinfo : EIATTR_FRAME_SIZE
	.align		4
.L_2:
        /*000c*/ 	.byte	0x04, 0x11
        /*000e*/ 	.short	(.L_4 - .L_3)
	.align		4
.L_3:
        /*0010*/ 	.word	index@(_Z12helloFromGPUv)
        /*0014*/ 	.word	0x00000008


	//----- nvinfo : EIATTR_REGCOUNT
	.align		4
.L_4:
        /*0018*/ 	.byte	0x04, 0x2f
        /*001a*/ 	.short	(.L_6 - .L_5)
	.align		4
.L_5:
        /*001c*/ 	.word	index@(_Z23helloFromGPUOnlyThread5v)
        /*0020*/ 	.word	0x00000018


	//----- nvinfo : EIATTR_FRAME_SIZE
	.align		4
.L_6:
        /*0024*/ 	.byte	0x04, 0x11
        /*0026*/ 	.short	(.L_8 - .L_7)
	.align		4
.L_7:
        /*0028*/ 	.word	index@(_Z23helloFromGPUOnlyThread5v)
        /*002c*/ 	.word	0x00000008


	//----- nvinfo : EIATTR_MIN_STACK_SIZE
	.align		4
.L_8:
        /*0030*/ 	.byte	0x04, 0x12
        /*0032*/ 	.short	(.L_10 - .L_9)
	.align		4
.L_9:
        /*0034*/ 	.word	index@(_Z23helloFromGPUOnlyThread5v)
        /*0038*/ 	.word	0x00000008


	//----- nvinfo : EIATTR_MIN_STACK_SIZE
	.align		4
.L_10:
        /*003c*/ 	.byte	0x04, 0x12
        /*003e*/ 	.short	(.L_12 - .L_11)
	.align		4
.L_11:
        /*0040*/ 	.word	index@(_Z12helloFromGPUv)
        /*0044*/ 	.word	0x00000008
.L_12:


//--------------------- .nv.compat                --------------------------
	.section	.nv.compat,"",@"SHT_CUDA_COMPAT_INFO"
	.align	4
        /*0000*/ 	.byte	0x02, 0x09, 0x00, 0x00, 0x02, 0x02, 0x01, 0x00, 0x02, 0x05, 0x05, 0x00, 0x03, 0x07, 0x01, 0x01
        /*0010*/ 	.byte	0x02, 0x03, 0x00, 0x00, 0x02, 0x06, 0x01, 0x00, 0x04, 0x0b, 0x08, 0x00, 0x09, 0x00, 0x00, 0x00
        /*0020*/ 	.byte	0x00, 0x00, 0x00, 0x00


//--------------------- .nv.info._Z23helloFromGPUOnlyThread5v --------------------------
	.section	.nv.info._Z23helloFromGPUOnlyThread5v,"",@"SHT_CUDA_INFO"
	.sectionflags	@""
	.align	4


	//----- nvinfo : EIATTR_CUDA_API_VERSION
	.align		4
        /*0000*/ 	.byte	0x04, 0x37
        /*0002*/ 	.short	(.L_14 - .L_13)
.L_13:
        /*0004*/ 	.word	0x00000082


	//----- nvinfo : EIATTR_SPARSE_MMA_MASK
	.align		4
.L_14:
        /*0008*/ 	.byte	0x03, 0x50
        /*000a*/ 	.short	0x0000


	//----- nvinfo : EIATTR_MAXREG_COUNT
	.align		4
        /*000c*/ 	.byte	0x03, 0x1b
        /*000e*/ 	.short	0x00ff


	//----- nvinfo : EIATTR_EXTERNS
	.align		4
        /*0010*/ 	.byte	0x04, 0x0f
        /*0012*/ 	.short	(.L_16 - .L_15)


	//   ....[0]....
	.align		4
.L_15:
        /*0014*/ 	.word	index@(vprintf)


	//----- nvinfo : EIATTR_MERCURY_ISA_VERSION
	.align		4
.L_16:
        /*0018*/ 	.byte	0x03, 0x5f
        /*001a*/ 	.short	0x0101


	//----- nvinfo : EIATTR_VRC_CTA_INIT_COUNT
	.align		4
        /*001c*/ 	.byte	0x02, 0x4a
	.zero		1
	.zero		1


	//----- nvinfo : EIATTR_SYSCALL_OFFSETS
	.align		4
        /*0020*/ 	.byte	0x04, 0x46
        /*0022*/ 	.short	(.L_18 - .L_17)


	//   ....[0]....
.L_17:
        /*0024*/ 	.word	0x00000110


	//----- nvinfo : EIATTR_EXIT_INSTR_OFFSETS
	.align		4
.L_18:
        /*0028*/ 	.byte	0x04, 0x1c
        /*002a*/ 	.short	(.L_20 - .L_19)


	//   ....[0]....
.L_19:
        /*002c*/ 	.word	0x00000080


	//   ....[1]....
        /*0030*/ 	.word	0x00000120


	//----- nvinfo : EIATTR_CRS_STACK_SIZE
	.align		4
.L_20:
        /*0034*/ 	.byte	0x04, 0x1e
        /*0036*/ 	.short	(.L_22 - .L_21)
.L_21:
        /*0038*/ 	.word	0x00000000


	//----- nvinfo : EIATTR_SW_WAR
	.align		4
.L_22:
        /*003c*/ 	.byte	0x04, 0x36
        /*003e*/ 	.short	(.L_24 - .L_23)
.L_23:
        /*0040*/ 	.word	0x00000008
.L_24:


//--------------------- .nv.info._Z12helloFromGPUv --------------------------
	.section	.nv.info._Z12helloFromGPUv,"",@"SHT_CUDA_INFO"
	.sectionflags	@""
	.align	4


	//----- nvinfo : EIATTR_CUDA_API_VERSION
	.align		4
        /*0000*/ 	.byte	0x04, 0x37
        /*0002*/ 	.short	(.L_26 - .L_25)
.L_25:
        /*0004*/ 	.word	0x00000082


	//----- nvinfo : EIATTR_SPARSE_MMA_MASK
	.align		4
.L_26:
        /*0008*/ 	.byte	0x03, 0x50
        /*000a*/ 	.short	0x0000


	//----- nvinfo : EIATTR_MAXREG_COUNT
	.align		4
        /*000c*/ 	.byte	0x03, 0x1b
        /*000e*/ 	.short	0x00ff


	//----- nvinfo : EIATTR_EXTERNS
	.align		4
        /*0010*/ 	.byte	0x04, 0x0f
        /*0012*/ 	.short	(.L_28 - .L_27)


	//   ....[0]....
	.align		4
.L_27:
        /*0014*/ 	.word	index@(vprintf)


	//----- nvinfo : EIATTR_MERCURY_ISA_VERSION
	.align		4
.L_28:
        /*0018*/ 	.byte	0x03, 0x5f
        /*001a*/ 	.short	0x0101


	//----- nvinfo : EIATTR_VRC_CTA_INIT_COUNT
	.align		4
        /*001c*/ 	.byte	0x02, 0x4a
	.zero		1
	.zero		1


	//----- nvinfo : EIATTR_SYSCALL_OFFSETS
	.align		4
        /*0020*/ 	.byte	0x04, 0x46
        /*0022*/ 	.short	(.L_30 - .L_29)


	//   ....[0]....
.L_29:
        /*0024*/ 	.word	0x000000e0


	//----- nvinfo : EIATTR_EXIT_INSTR_OFFSETS
	.align		4
.L_30:
        /*0028*/ 	.byte	0x04, 0x1c
        /*002a*/ 	.short	(.L_32 - .L_31)


	//   ....[0]....
.L_31:
        /*002c*/ 	.word	0x000000f0


	//----- nvinfo : EIATTR_SW_WAR
	.align		4
.L_32:
        /*0030*/ 	.byte	0x04, 0x36
        /*0032*/ 	.short	(.L_34 - .L_33)
.L_33:
        /*0034*/ 	.word	0x00000008
.L_34:


//--------------------- .nv.callgraph             --------------------------
	.section	.nv.callgraph,"",@"SHT_CUDA_CALLGRAPH"
	.align	4
	.sectionentsize	8
	.align		4
        /*0000*/ 	.word	0x00000000
	.align		4
        /*0004*/ 	.word	0xffffffff
	.align		4
        /*0008*/ 	.word	index@(_Z23helloFromGPUOnlyThread5v)
	.align		4
        /*000c*/ 	.word	index@(vprintf)
	.align		4
        /*0010*/ 	.word	index@(_Z12helloFromGPUv)
	.align		4
        /*0014*/ 	.word	index@(vprintf)
	.align		4
        /*0018*/ 	.word	0x00000000
	.align		4
        /*001c*/ 	.word	0xfffffffe
	.align		4
        /*0020*/ 	.word	0x00000000
	.align		4
        /*0024*/ 	.word	0xfffffffd
	.align		4
        /*0028*/ 	.word	0x00000000
	.align		4
        /*002c*/ 	.word	0xfffffffc


//--------------------- .nv.constant4             --------------------------
	.section	.nv.constant4,"a",@progbits
	.align	8
	.align		8
.nv.constant4:
        /*0000*/ 	.dword	vprintf
	.align		8
        /*0008*/ 	.dword	$str


//--------------------- .text._Z23helloFromGPUOnlyThread5v --------------------------
	.section	.text._Z23helloFromGPUOnlyThread5v,"ax",@progbits
	.align	128
        .global         _Z23helloFromGPUOnlyThread5v
        .type           _Z23helloFromGPUOnlyThread5v,@function
        .size           _Z23helloFromGPUOnlyThread5v,(.L_x_4 - _Z23helloFromGPUOnlyThread5v)
        .other          _Z23helloFromGPUOnlyThread5v,@"STO_CUDA_ENTRY STV_DEFAULT"
_Z23helloFromGPUOnlyThread5v:
.text._Z23helloFromGPUOnlyThread5v:
[----:B------:R-:W0:Y:S01]  /*0000*/  LDC R1, c[0x0][0x37c] ;  /* 0x0000df00ff017b82 */ /* 0x000e220000000800 */
[----:B------:R-:W1:Y:S01]  /*0010*/  S2R R0, SR_TID.X ;  /* 0x0000000000007919 */ /* 0x000e620000002100 */
[----:B------:R-:W2:Y:S01]  /*0020*/  LDCU UR4, c[0x0][0x2f8] ;  /* 0x00005f00ff0477ac */ /* 0x000ea20008000800 */
[----:B0-----:R-:W-:Y:S01]  /*0030*/  VIADD R1, R1, 0xfffffff8 ;  /* 0xfffffff801017836 */ /* 0x001fe20000000000 */
[----:B------:R-:W0:Y:S04]  /*0040*/  LDCU UR5, c[0x0][0x2fc] ;  /* 0x00005f80ff0577ac */ /* 0x000e280008000800 */
[----:B--2---:R-:W-:-:S05]  /*0050*/  IADD3 R6, P1, PT, R1, UR4, RZ ;  /* 0x0000000401067c10 */ /* 0x004fca000ff3e0ff */
[----:B0-----:R-:W-:Y:S01]  /*0060*/  IMAD.X R7, RZ, RZ, UR5, P1 ;  /* 0x00000005ff077e24 */ /* 0x001fe200088e06ff */
[----:B-1----:R-:W-:-:S13]  /*0070*/  ISETP.NE.AND P0, PT, R0, 0x5, PT ;  /* 0x000000050000780c */ /* 0x002fda0003f05270 */
[----:B------:R-:W-:Y:S05]  /*0080*/  @P0 EXIT ;  /* 0x000000000000094d */ /* 0x000fea0003800000 */
[----:B------:R-:W-:Y:S01]  /*0090*/  HFMA2 R8, -RZ, RZ, 0, 2.98023223876953125e-07 ;  /* 0x00000005ff087431 */ /* 0x000fe200000001ff */
[----:B------:R-:W-:Y:S01]  /*00a0*/  MOV R0, 0x0 ;  /* 0x0000000000007802 */ /* 0x000fe20000000f00 */
[----:B------:R-:W0:Y:S03]  /*00b0*/  LDCU.64 UR4, c[0x4][0x8] ;  /* 0x01000100ff0477ac */ /* 0x000e260008000a00 */
[----:B------:R1:W2:Y:S01]  /*00c0*/  LDC.64 R2, c[0x4][R0] ;  /* 0x0100000000027b82 */ /* 0x0002a20000000a00 */
[----:B------:R1:W-:Y:S01]  /*00d0*/  STL [R1], R8 ;  /* 0x0000000801007387 */ /* 0x0003e20000100800 */
[----:B0-----:R-:W-:Y:S01]  /*00e0*/  IMAD.U32 R4, RZ, RZ, UR4 ;  /* 0x00000004ff047e24 */ /* 0x001fe2000f8e00ff */
[----:B-1----:R-:W-:-:S07]  /*00f0*/  MOV R5, UR5 ;  /* 0x0000000500057c02 */ /* 0x002fce0008000f00 */
[----:B------:R-:W-:-:S07]  /*0100*/  LEPC R20, `(.L_x_0) ;  /* 0x000000001014794e */ /* 0x000fce0000000000 */
[----:B--2---:R-:W-:Y:S05]  /*0110*/  CALL.ABS.NOINC R2 ;  /* 0x0000000002007343 */ /* 0x004fea0003c00000 */
.L_x_0:
[----:B------:R-:W-:Y:S05]  /*0120*/  EXIT ;  /* 0x000000000000794d */ /* 0x000fea0003800000 */
.L_x_1:
[----:B------:R-:W-:-:S00]  /*0130*/  BRA `(.L_x_1) ;  /* 0xfffffffc00fc7947 */ /* 0x000fc0000383ffff */
[----:B------:R-:W-:-:S00]  /*0140*/  NOP ;  /* 0x0000000000007918 */ /* 0x000fc00000000000 */
        /* <DEDUP_REMOVED lines=11> */
.L_x_4:


//--------------------- .text._Z12helloFromGPUv   --------------------------
	.section	.text._Z12helloFromGPUv,"ax",@progbits
	.align	128
        .global         _Z12helloFromGPUv
        .type           _Z12helloFromGPUv,@function
        .size           _Z12helloFromGPUv,(.L_x_5 - _Z12helloFromGPUv)
        .other          _Z12helloFromGPUv,@"STO_CUDA_ENTRY STV_DEFAULT"
_Z12helloFromGPUv:
.text._Z12helloFromGPUv:
[----:B------:R-:W0:Y:S01]  /*0000*/  LDC R1, c[0x0][0x37c] ;  /* 0x0000df00ff017b82 */ /* 0x000e220000000800 */
[----:B------:R-:W1:Y:S01]  /*0010*/  S2R R8, SR_TID.X ;  /* 0x0000000000087919 */ /* 0x000e620000002100 */
[----:B0-----:R-:W-:Y:S01]  /*0020*/  VIADD R1, R1, 0xfffffff8 ;  /* 0xfffffff801017836 */ /* 0x001fe20000000000 */
[----:B------:R-:W-:Y:S01]  /*0030*/  MOV R0, 0x0 ;  /* 0x0000000000007802 */ /* 0x000fe20000000f00 */
[----:B------:R-:W0:Y:S04]  /*0040*/  LDCU UR4, c[0x0][0x2f8] ;  /* 0x00005f00ff0477ac */ /* 0x000e280008000800 */
[----:B------:R2:W3:Y:S01]  /*0050*/  LDC.64 R2, c[0x4][R0] ;  /* 0x0100000000027b82 */ /* 0x0004e20000000a00 */
[----:B------:R-:W4:Y:S01]  /*0060*/  LDCU.64 UR6, c[0x4][0x8] ;  /* 0x01000100ff0677ac */ /* 0x000f220008000a00 */
[----:B------:R-:W5:Y:S01]  /*0070*/  LDCU UR5, c[0x0][0x2fc] ;  /* 0x00005f80ff0577ac */ /* 0x000f620008000800 */
[----:B0-----:R-:W-:Y:S01]  /*0080*/  IADD3 R6, P0, PT, R1, UR4, RZ ;  /* 0x0000000401067c10 */ /* 0x001fe2000ff1e0ff */
[----:B----4-:R-:W-:Y:S01]  /*0090*/  IMAD.U32 R4, RZ, RZ, UR6 ;  /* 0x00000006ff047e24 */ /* 0x010fe2000f8e00ff */
[----:B------:R-:W-:-:S03]  /*00a0*/  MOV R5, UR7 ;  /* 0x0000000700057c02 */ /* 0x000fc60008000f00 */
[----:B-----5:R-:W-:Y:S01]  /*00b0*/  IMAD.X R7, RZ, RZ, UR5, P0 ;  /* 0x00000005ff077e24 */ /* 0x020fe200080e06ff */
[----:B-1----:R2:W-:Y:S07]  /*00c0*/  STL [R1], R8 ;  /* 0x0000000801007387 */ /* 0x0025ee0000100800 */
[----:B------:R-:W-:-:S07]  /*00d0*/  LEPC R20, `(.L_x_2) ;  /* 0x000000001014794e */ /* 0x000fce0000000000 */
[----:B--23--:R-:W-:Y:S05]  /*00e0*/  CALL.ABS.NOINC R2 ;  /* 0x0000000002007343 */ /* 0x00cfea0003c00000 */
.L_x_2:
[----:B------:R-:W-:Y:S05]  /*00f0*/  EXIT ;  /* 0x000000000000794d */ /* 0x000fea0003800000 */
.L_x_3:
        /* <DEDUP_REMOVED lines=16> */
.L_x_5:


//--------------------- .nv.global.init           --------------------------
	.section	.nv.global.init,"aw",@progbits
.nv.global.init:
	.type		$str,@object
	.size		$str,(.L_0 - $str)
$str:
        /*0000*/ 	.byte	0x48, 0x65, 0x6c, 0x6c, 0x6f, 0x2c, 0x20, 0x57, 0x6f, 0x72, 0x6c, 0x64, 0x20, 0x66, 0x72, 0x6f
        /*0010*/ 	.byte	0x6d, 0x20, 0x47, 0x50, 0x55, 0x21, 0x20, 0x74, 0x68, 0x72, 0x65, 0x61, 0x64, 0x3a, 0x20, 0x25
        /*0020*/ 	.byte	0x64, 0x0a, 0x00
.L_0:


//--------------------- .nv.shared.reserved.0     --------------------------
	.section	.nv.shared.reserved.0,"aw",@nobits
	.weak		__nv_reservedSMEM_offset_0_alias
	.size		__nv_reservedSMEM_offset_0_alias, 0, 64
	.other		__nv_reservedSMEM_offset_0_alias,@"STO_CUDA_RESERVED_SHARED STV_DEFAULT"
__nv_reservedSMEM_offset_0_alias:
	.zero		0
	.zero		64


//--------------------- .nv.constant0._Z23helloFromGPUOnlyThread5v --------------------------
	.section	.nv.constant0._Z23helloFromGPUOnlyThread5v,"a",@progbits
	.sectionflags	@""
	.align	4
.nv.constant0._Z23helloFromGPUOnlyThread5v:
	.zero		896


//--------------------- .nv.constant0._Z12helloFromGPUv --------------------------
	.section	.nv.constant0._Z12helloFromGPUv,"a",@progbits
	.sectionflags	@""
	.align	4
.nv.constant0._Z12helloFromGPUv:
	.zero		896


//--------------------- SYMBOLS --------------------------

	.type		.nv.reservedSmem.offset0,@object
	.size		.nv.reservedSmem.offset0,0x4
	.type		vprintf,@function
